	.headerflags	@"EF_CUDA_TEXMODE_UNIFIED EF_CUDA_64BIT_ADDRESS EF_CUDA_ACCELERATORS EF_CUDA_SM90 EF_CUDA_VIRTUAL_SM(EF_CUDA_SM90)"
	.elftype	@"ET_EXEC"


//--------------------- .nv.info                  --------------------------
	.section	.nv.info,"",@"SHT_CUDA_INFO"
	.align	4


	//----- nvinfo : EIATTR_REGCOUNT
	.align		4
        /*0000*/ 	.byte	0x04, 0x2f
        /*0002*/ 	.short	(.L_1 - .L_0)
	.align		4
.L_0:
        /*0004*/ 	.word	index@(triton_poi_fused_convolution_relu_8)
        /*0008*/ 	.word	0x00000020


	//----- nvinfo : EIATTR_MIN_STACK_SIZE
	.align		4
.L_1:
        /*000c*/ 	.byte	0x04, 0x12
        /*000e*/ 	.short	(.L_3 - .L_2)
	.align		4
.L_2:
        /*0010*/ 	.word	index@(triton_poi_fused_convolution_relu_8)
        /*0014*/ 	.word	0x00000000


	//----- nvinfo : EIATTR_FRAME_SIZE
	.align		4
.L_3:
        /*0018*/ 	.byte	0x04, 0x11
        /*001a*/ 	.short	(.L_5 - .L_4)
	.align		4
.L_4:
        /*001c*/ 	.word	index@(triton_poi_fused_convolution_relu_8)
        /*0020*/ 	.word	0x00000000


	//----- nvinfo : EIATTR_MIN_STACK_SIZE
	.align		4
.L_5:
        /*0024*/ 	.byte	0x04, 0x12
        /*0026*/ 	.short	(.L_7 - .L_6)
	.align		4
.L_6:
        /*0028*/ 	.word	index@(triton_poi_fused_convolution_relu_8)
        /*002c*/ 	.word	0x00000000
.L_7:


//--------------------- .nv.info.triton_poi_fused_convolution_relu_8 --------------------------
	.section	.nv.info.triton_poi_fused_convolution_relu_8,"",@"SHT_CUDA_INFO"
	.sectionflags	@""
	.align	4


	//----- nvinfo : EIATTR_CUDA_API_VERSION
	.align		4
        /*0000*/ 	.byte	0x04, 0x37
        /*0002*/ 	.short	(.L_9 - .L_8)
.L_8:
        /*0004*/ 	.word	0x0000007c


	//----- nvinfo : EIATTR_KPARAM_INFO
	.align		4
.L_9:
        /*0008*/ 	.byte	0x04, 0x17
        /*000a*/ 	.short	(.L_11 - .L_10)
.L_10:
        /*000c*/ 	.word	0x00000000
        /*0010*/ 	.short	0x0005
        /*0012*/ 	.short	0x0024
        /*0014*/ 	.byte	0x00, 0xf0, 0x11, 0x00


	//----- nvinfo : EIATTR_KPARAM_INFO
	.align		4
.L_11:
        /*0018*/ 	.byte	0x04, 0x17
        /*001a*/ 	.short	(.L_13 - .L_12)
.L_12:
        /*001c*/ 	.word	0x00000000
        /*0020*/ 	.short	0x0004
        /*0022*/ 	.short	0x0020
        /*0024*/ 	.byte	0x00, 0xf0, 0x11, 0x00


	//----- nvinfo : EIATTR_KPARAM_INFO
	.align		4
.L_13:
        /*0028*/ 	.byte	0x04, 0x17
        /*002a*/ 	.short	(.L_15 - .L_14)
.L_14:
        /*002c*/ 	.word	0x00000000
        /*0030*/ 	.short	0x0003
        /*0032*/ 	.short	0x0018
        /*0034*/ 	.byte	0x00, 0xf4, 0x21, 0x00


	//----- nvinfo : EIATTR_KPARAM_INFO
	.align		4
.L_15:
        /*0038*/ 	.byte	0x04, 0x17
        /*003a*/ 	.short	(.L_17 - .L_16)
.L_16:
        /*003c*/ 	.word	0x00000000
        /*0040*/ 	.short	0x0002
        /*0042*/ 	.short	0x0010
        /*0044*/ 	.byte	0x00, 0xf4, 0x21, 0x00


	//----- nvinfo : EIATTR_KPARAM_INFO
	.align		4
.L_17:
        /*0048*/ 	.byte	0x04, 0x17
        /*004a*/ 	.short	(.L_19 - .L_18)
.L_18:
        /*004c*/ 	.word	0x00000000
        /*0050*/ 	.short	0x0001
        /*0052*/ 	.short	0x0008
        /*0054*/ 	.byte	0x00, 0xf4, 0x21, 0x00


	//----- nvinfo : EIATTR_KPARAM_INFO
	.align		4
.L_19:
        /*0058*/ 	.byte	0x04, 0x17
        /*005a*/ 	.short	(.L_21 - .L_20)
.L_20:
        /*005c*/ 	.word	0x00000000
        /*0060*/ 	.short	0x0000
        /*0062*/ 	.short	0x0000
        /*0064*/ 	.byte	0x00, 0xf4, 0x21, 0x00


	//----- nvinfo : EIATTR_SPARSE_MMA_MASK
	.align		4
.L_21:
        /*0068*/ 	.byte	0x03, 0x50
        /*006a*/ 	.short	0x0000


	//----- nvinfo : EIATTR_MAXREG_COUNT
	.align		4
        /*006c*/ 	.byte	0x03, 0x1b
        /*006e*/ 	.short	0x00ff


	//----- nvinfo : EIATTR_EXIT_INSTR_OFFSETS
	.align		4
        /*0070*/ 	.byte	0x04, 0x1c
        /*0072*/ 	.short	(.L_23 - .L_22)


	//   ....[0]....
.L_22:
        /*0074*/ 	.word	0x000006c0


	//   ....[1]....
        /*0078*/ 	.word	0x000006e0


	//----- nvinfo : EIATTR_REQNTID
	.align		4
.L_23:
        /*007c*/ 	.byte	0x04, 0x10
        /*007e*/ 	.short	(.L_25 - .L_24)
.L_24:
        /*0080*/ 	.word	0x00000080
        /*0084*/ 	.word	0x00000001
        /*0088*/ 	.word	0x00000001


	//----- nvinfo : EIATTR_CBANK_PARAM_SIZE
	.align		4
.L_25:
        /*008c*/ 	.byte	0x03, 0x19
        /*008e*/ 	.short	0x0028


	//----- nvinfo : EIATTR_PARAM_CBANK
	.align		4
        /*0090*/ 	.byte	0x04, 0x0a
        /*0092*/ 	.short	(.L_27 - .L_26)
	.align		4
.L_26:
        /*0094*/ 	.word	index@(.nv.constant0.triton_poi_fused_convolution_relu_8)
        /*0098*/ 	.short	0x0210
        /*009a*/ 	.short	0x0028


	//----- nvinfo : EIATTR_SW_WAR
	.align		4
.L_27:
        /*009c*/ 	.byte	0x04, 0x36
        /*009e*/ 	.short	(.L_29 - .L_28)
.L_28:
        /*00a0*/ 	.word	0x00000008
.L_29:


//--------------------- .nv.callgraph             --------------------------
	.section	.nv.callgraph,"",@"SHT_CUDA_CALLGRAPH"
	.align	4
	.sectionentsize	8
	.align		4
        /*0000*/ 	.word	0x00000000
	.align		4
        /*0004*/ 	.word	0xffffffff
	.align		4
        /*0008*/ 	.word	0x00000000
	.align		4
        /*000c*/ 	.word	0xfffffffe
	.align		4
        /*0010*/ 	.word	0x00000000
	.align		4
        /*0014*/ 	.word	0xfffffffd
	.align		4
        /*0018*/ 	.word	0x00000000
	.align		4
        /*001c*/ 	.word	0xfffffffc


//--------------------- .text.triton_poi_fused_convolution_relu_8 --------------------------
	.section	.text.triton_poi_fused_convolution_relu_8,"ax",@progbits
	.sectionflags	@"SHF_BARRIERS=1"
	.align	128
        .global         triton_poi_fused_convolution_relu_8
        .type           triton_poi_fused_convolution_relu_8,@function
        .size           triton_poi_fused_convolution_relu_8,(.L_x_1 - triton_poi_fused_convolution_relu_8)
        .other          triton_poi_fused_convolution_relu_8,@"STO_CUDA_ENTRY STV_DEFAULT"
triton_poi_fused_convolution_relu_8:
.text.triton_poi_fused_convolution_relu_8:
[----:B------:R-:W0:Y:S02]  /*0000*/  LDC R1, c[0x0][0x28] ;  /* 0x00000a00ff017b82 */ /* 0x000e240000000800 */
[----:B------:R-:W1:Y:S01]  /*0010*/  S2R R17, SR_CTAID.Y ;  /* 0x0000000000117919 */ /* 0x000e620000002600 */
[----:B------:R-:W2:Y:S01]  /*0020*/  LDC.64 R12, c[0x0][0x218] ;  /* 0x00008600ff0c7b82 */ /* 0x000ea20000000a00 */
[----:B------:R-:W-:Y:S02]  /*0030*/  CS2R R8, SRZ ;  /* 0x0000000000087805 */ /* 0x000fe4000001ff00 */
[----:B------:R-:W-:Y:S01]  /*0040*/  CS2R R10, SRZ ;  /* 0x00000000000a7805 */ /* 0x000fe2000001ff00 */
[----:B------:R-:W3:Y:S01]  /*0050*/  S2R R18, SR_TID.X ;  /* 0x0000000000127919 */ /* 0x000ee20000002100 */
[----:B------:R-:W-:Y:S01]  /*0060*/  ULDC.64 UR6, c[0x0][0x208] ;  /* 0x0000820000067ab9 */ /* 0x000fe20000000a00 */
[----:B------:R-:W4:Y:S02]  /*0070*/  S2R R27, SR_CTAID.X ;  /* 0x00000000001b7919 */ /* 0x000f240000002500 */
[----:B------:R-:W5:Y:S01]  /*0080*/  LDC.64 R2, c[0x0][0x210] ;  /* 0x00008400ff027b82 */ /* 0x000f620000000a00 */
[----:B-1----:R-:W-:-:S04]  /*0090*/  IMAD.SHL.U32 R17, R17, 0x4, RZ ;  /* 0x0000000411117824 */ /* 0x002fc800078e00ff */
[----:B------:R-:W-:-:S05]  /*00a0*/  IMAD.HI R0, R17, 0x2aaaaaab, RZ ;  /* 0x2aaaaaab11007827 */ /* 0x000fca00078e02ff */
[----:B------:R-:W-:-:S04]  /*00b0*/  SHF.R.U32.HI R5, RZ, 0x1f, R0 ;  /* 0x0000001fff057819 */ /* 0x000fc80000011600 */
[----:B------:R-:W-:Y:S02]  /*00c0*/  LEA.HI.SX32 R4, R0, R5, 0x19 ;  /* 0x0000000500047211 */ /* 0x000fe400078fcaff */
[----:B---3--:R-:W-:-:S03]  /*00d0*/  LOP3.LUT R0, R18, 0x7f, RZ, 0xc0, !PT ;  /* 0x0000007f12007812 */ /* 0x008fc600078ec0ff */
[----:B------:R-:W-:Y:S01]  /*00e0*/  IMAD R5, R4, -0x300, R17 ;  /* 0xfffffd0004057824 */ /* 0x000fe200078e0211 */
[----:B----4-:R-:W-:-:S03]  /*00f0*/  PRMT R0, R0, 0x6540, R27 ;  /* 0x0000654000007816 */ /* 0x010fc6000000001b */
[----:B------:R-:W-:Y:S01]  /*0100*/  IMAD R7, R4, 0x30000, R5 ;  /* 0x0003000004077824 */ /* 0x000fe200078e0205 */
[----:B------:R-:W-:Y:S01]  /*0110*/  ISETP.GE.AND P3, PT, R0, 0x100, PT ;  /* 0x000001000000780c */ /* 0x000fe20003f66270 */
[----:B--2---:R-:W-:-:S04]  /*0120*/  IMAD.WIDE R12, R5, 0x4, R12 ;  /* 0x00000004050c7825 */ /* 0x004fc800078e020c */
[C---:B------:R-:W-:Y:S01]  /*0130*/  IMAD R26, R0.reuse, 0x300, R7 ;  /* 0x00000300001a7824 */ /* 0x040fe200078e0207 */
[----:B------:R-:W-:Y:S02]  /*0140*/  LOP3.LUT R0, R0, 0x80, RZ, 0xfc, !PT ;  /* 0x0000008000007812 */ /* 0x000fe400078efcff */
[----:B------:R-:W-:Y:S01]  /*0150*/  CS2R R4, SRZ ;  /* 0x0000000000047805 */ /* 0x000fe2000001ff00 */
[----:B------:R-:W2:Y:S01]  /*0160*/  LDG.E.EL.128 R12, desc[UR6][R12.64] ;  /* 0x000000060c0c7981 */ /* 0x000ea2000c2e1d00 */
[----:B-----5:R-:W-:Y:S01]  /*0170*/  IMAD.WIDE R20, R26, 0x4, R2 ;  /* 0x000000041a147825 */ /* 0x020fe200078e0202 */
[----:B------:R-:W-:-:S03]  /*0180*/  ISETP.GE.AND P0, PT, R0, 0x100, PT ;  /* 0x000001000000780c */ /* 0x000fc60003f06270 */
[----:B------:R-:W-:Y:S01]  /*0190*/  IMAD R0, R0, 0x300, R7 ;  /* 0x0000030000007824 */ /* 0x000fe200078e0207 */
[----:B------:R-:W-:Y:S01]  /*01a0*/  CS2R R6, SRZ ;  /* 0x0000000000067805 */ /* 0x000fe2000001ff00 */
[----:B------:R-:W2:Y:S02]  /*01b0*/  @!P3 LDG.E.EL.128 R8, desc[UR6][R20.64] ;  /* 0x000000061408b981 */ /* 0x000ea4000c2e1d00 */
[----:B------:R-:W-:-:S06]  /*01c0*/  IMAD.WIDE R2, R0, 0x4, R2 ;  /* 0x0000000400027825 */ /* 0x000fcc00078e0202 */
[----:B------:R1:W3:Y:S01]  /*01d0*/  @!P0 LDG.E.EL.128 R4, desc[UR6][R2.64] ;  /* 0x0000000602048981 */ /* 0x0002e2000c2e1d00 */
[----:B------:R-:W4:Y:S01]  /*01e0*/  S2UR UR5, SR_CgaCtaId ;  /* 0x00000000000579c3 */ /* 0x000f220000008800 */
[C---:B------:R-:W-:Y:S01]  /*01f0*/  IMAD.SHL.U32 R16, R18.reuse, 0x4, RZ ;  /* 0x0000000412107824 */ /* 0x040fe200078e00ff */
[----:B------:R-:W-:Y:S01]  /*0200*/  UMOV UR4, 0x400 ;  /* 0x0000040000047882 */ /* 0x000fe20000000000 */
[----:B------:R-:W-:Y:S02]  /*0210*/  LOP3.LUT R19, R18, 0x7f, RZ, 0xc0, !PT ;  /* 0x0000007f12137812 */ /* 0x000fe400078ec0ff */
[----:B-1----:R-:W-:Y:S02]  /*0220*/  SHF.R.U32.HI R2, RZ, 0x4, R18 ;  /* 0x00000004ff027819 */ /* 0x002fe40000011612 */
[----:B------:R-:W-:Y:S02]  /*0230*/  LOP3.LUT R20, R16, 0xfc, RZ, 0xc0, !PT ;  /* 0x000000fc10147812 */ /* 0x000fe400078ec0ff */
[----:B------:R-:W-:-:S02]  /*0240*/  LOP3.LUT R2, R2, 0x4, RZ, 0xc0, !PT ;  /* 0x0000000402027812 */ /* 0x000fc400078ec0ff */
[----:B------:R-:W-:Y:S01]  /*0250*/  PRMT R27, R20, 0x6540, R27 ;  /* 0x00006540141b7816 */ /* 0x000fe2000000001b */
[----:B----4-:R-:W-:-:S06]  /*0260*/  UPRMT UR4, UR5, 0x654, UR4 ;  /* 0x0000065405047896 */ /* 0x010fcc0008000004 */
[----:B------:R-:W-:Y:S01]  /*0270*/  VIADD R21, R2, UR4 ;  /* 0x0000000402157c36 */ /* 0x000fe20008000000 */
[----:B------:R-:W-:Y:S02]  /*0280*/  LEA R19, R19, UR4, 0x2 ;  /* 0x0000000413137c11 */ /* 0x000fe4000f8e10ff */
[----:B------:R-:W-:-:S05]  /*0290*/  LOP3.LUT R16, R16, 0x1fc, RZ, 0xc0, !PT ;  /* 0x000001fc10107812 */ /* 0x000fca00078ec0ff */
[----:B------:R-:W-:Y:S01]  /*02a0*/  IMAD R23, R16, 0x4, R21 ;  /* 0x0000000410177824 */ /* 0x000fe200078e0215 */
[----:B------:R-:W-:-:S04]  /*02b0*/  SHF.R.U32.HI R18, RZ, 0x6, R18 ;  /* 0x00000006ff127819 */ /* 0x000fc80000011612 */
[----:B------:R-:W-:-:S04]  /*02c0*/  SGXT.U32 R18, R18, 0x1 ;  /* 0x000000011212781a */ /* 0x000fc80000000000 */
[----:B------:R-:W-:Y:S02]  /*02d0*/  LOP3.LUT R18, R17, R18, RZ, 0xfc, !PT ;  /* 0x0000001211127212 */ /* 0x000fe400078efcff */
[----:B------:R-:W-:Y:S02]  /*02e0*/  LOP3.LUT R17, R16, 0x200, RZ, 0xfc, !PT ;  /* 0x0000020010117812 */ /* 0x000fe400078efcff */
[----:B------:R-:W-:Y:S02]  /*02f0*/  ISETP.GE.AND P4, PT, R27, 0x100, PT ;  /* 0x000001001b00780c */ /* 0x000fe40003f86270 */
[----:B------:R-:W-:Y:S01]  /*0300*/  SHF.R.U32.HI R17, RZ, 0x6, R17 ;  /* 0x00000006ff117819 */ /* 0x000fe20000011611 */
[----:B------:R-:W-:-:S03]  /*0310*/  IMAD R27, R18, 0x100, R27 ;  /* 0x00000100121b7824 */ /* 0x000fc600078e021b */
[----:B------:R-:W-:-:S05]  /*0320*/  LOP3.LUT R17, R17, 0xc, RZ, 0xc0, !PT ;  /* 0x0000000c11117812 */ /* 0x000fca00078ec0ff */
[----:B------:R-:W-:Y:S02]  /*0330*/  VIADD R17, R17, UR4 ;  /* 0x0000000411117c36 */ /* 0x000fe40008000000 */
[----:B--2---:R-:W-:Y:S01]  /*0340*/  FADD R20, R12, R8 ;  /* 0x000000080c147221 */ /* 0x004fe20000000000 */
[----:B------:R-:W-:Y:S01]  /*0350*/  FADD R22, R13, R9 ;  /* 0x000000090d167221 */ /* 0x000fe20000000000 */
[----:B------:R-:W-:Y:S01]  /*0360*/  FADD R28, R14, R10 ;  /* 0x0000000a0e1c7221 */ /* 0x000fe20000000000 */
[----:B------:R-:W-:Y:S01]  /*0370*/  FADD R29, R15, R11 ;  /* 0x0000000b0f1d7221 */ /* 0x000fe20000000000 */
[----:B---3--:R-:W-:Y:S01]  /*0380*/  FADD R2, R12, R4 ;  /* 0x000000040c027221 */ /* 0x008fe20000000000 */
[----:B------:R-:W-:Y:S01]  /*0390*/  FADD R3, R13, R5 ;  /* 0x000000050d037221 */ /* 0x000fe20000000000 */
[----:B------:R-:W-:Y:S01]  /*03a0*/  FADD R24, R14, R6 ;  /* 0x000000060e187221 */ /* 0x000fe20000000000 */
[----:B------:R-:W-:Y:S01]  /*03b0*/  FADD R25, R15, R7 ;  /* 0x000000070f197221 */ /* 0x000fe20000000000 */
[----:B------:R-:W-:Y:S04]  /*03c0*/  STS [R19], R20 ;  /* 0x0000001413007388 */ /* 0x000fe80000000800 */
[----:B------:R-:W-:Y:S04]  /*03d0*/  STS [R19+0x404], R22 ;  /* 0x0004041613007388 */ /* 0x000fe80000000800 */
[----:B------:R-:W-:Y:S04]  /*03e0*/  STS [R19+0x808], R28 ;  /* 0x0008081c13007388 */ /* 0x000fe80000000800 */
[----:B------:R1:W-:Y:S04]  /*03f0*/  STS [R19+0xc0c], R29 ;  /* 0x000c0c1d13007388 */ /* 0x0003e80000000800 */
[----:B------:R-:W-:Y:S04]  /*0400*/  STS [R19+0x200], R2 ;  /* 0x0002000213007388 */ /* 0x000fe80000000800 */
[----:B------:R-:W-:Y:S01]  /*0410*/  STS [R19+0x604], R3 ;  /* 0x0006040313007388 */ /* 0x000fe20000000800 */
[----:B-1----:R-:W1:Y:S03]  /*0420*/  LDC.64 R28, c[0x0][0x220] ;  /* 0x00008800ff1c7b82 */ /* 0x002e660000000a00 */
[----:B------:R-:W-:Y:S04]  /*0430*/  STS [R19+0xa08], R24 ;  /* 0x000a081813007388 */ /* 0x000fe80000000800 */
[----:B------:R-:W-:Y:S01]  /*0440*/  STS [R19+0xe0c], R25 ;  /* 0x000e0c1913007388 */ /* 0x000fe20000000800 */
[----:B------:R-:W-:Y:S06]  /*0450*/  BAR.SYNC.DEFER_BLOCKING 0x0 ;  /* 0x0000000000007b1d */ /* 0x000fec0000010000 */
[----:B------:R-:W-:Y:S04]  /*0460*/  LDS R20, [R23] ;  /* 0x0000000017147984 */ /* 0x000fe80000000800 */
[----:B------:R-:W-:Y:S04]  /*0470*/  LDS R21, [R23+0x4] ;  /* 0x0000040017157984 */ /* 0x000fe80000000800 */
[----:B------:R-:W-:Y:S04]  /*0480*/  LDS R22, [R23+0x8] ;  /* 0x0000080017167984 */ /* 0x000fe80000000800 */
[----:B------:R-:W2:Y:S01]  /*0490*/  LDS R23, [R23+0xc] ;  /* 0x00000c0017177984 */ /* 0x000ea20000000800 */
[----:B------:R-:W-:-:S02]  /*04a0*/  FSETP.GEU.AND P2, PT, R12, -R4, PT ;  /* 0x800000040c00720b */ /* 0x000fc40003f4e000 */
[----:B------:R-:W-:Y:S01]  /*04b0*/  FSETP.GEU.AND P1, PT, R13, -R5, PT ;  /* 0x800000050d00720b */ /* 0x000fe20003f2e000 */
[----:B-1----:R-:W-:Y:S01]  /*04c0*/  IMAD.WIDE R4, R27, 0x4, R28 ;  /* 0x000000041b047825 */ /* 0x002fe200078e021c */
[----:B------:R-:W-:-:S03]  /*04d0*/  FSETP.GEU.AND P5, PT, R14, -R10, PT ;  /* 0x8000000a0e00720b */ /* 0x000fc60003fae000 */
[----:B------:R-:W-:Y:S01]  /*04e0*/  FADD R10, R14, R10 ;  /* 0x0000000a0e0a7221 */ /* 0x000fe20000000000 */
[C---:B------:R-:W-:Y:S01]  /*04f0*/  FSETP.GEU.AND P6, PT, R13.reuse, -R9, PT ;  /* 0x800000090d00720b */ /* 0x040fe20003fce000 */
[----:B--2---:R1:W-:Y:S02]  /*0500*/  @!P4 STG.E.128 desc[UR6][R4.64], R20 ;  /* 0x000000140400c986 */ /* 0x0043e4000c101d06 */
[----:B-1----:R-:W-:Y:S01]  /*0510*/  IMAD R20, R16, 0x4, R17 ;  /* 0x0000000410147824 */ /* 0x002fe200078e0211 */
[----:B------:R-:W1:Y:S04]  /*0520*/  LDC.64 R4, c[0x0][0x228] ;  /* 0x00008a00ff047b82 */ /* 0x000e680000000a00 */
[----:B------:R-:W-:Y:S04]  /*0530*/  LDS R16, [R20+0x800] ;  /* 0x0008000014107984 */ /* 0x000fe80000000800 */
[----:B------:R-:W-:Y:S04]  /*0540*/  LDS R17, [R20+0x804] ;  /* 0x0008040014117984 */ /* 0x000fe80000000800 */
[----:B------:R-:W-:Y:S04]  /*0550*/  LDS R18, [R20+0x808] ;  /* 0x0008080014127984 */ /* 0x000fe80000000800 */
[----:B------:R-:W2:Y:S01]  /*0560*/  LDS R19, [R20+0x80c] ;  /* 0x00080c0014137984 */ /* 0x000ea20000000800 */
[----:B------:R-:W-:Y:S01]  /*0570*/  FADD R9, R13, R9 ;  /* 0x000000090d097221 */ /* 0x000fe20000000000 */
[----:B------:R-:W-:Y:S01]  /*0580*/  SEL R10, R10, RZ, P5 ;  /* 0x000000ff0a0a7207 */ /* 0x000fe20002800000 */
[----:B------:R-:W-:Y:S01]  /*0590*/  VIADD R27, R27, 0x200 ;  /* 0x000002001b1b7836 */ /* 0x000fe20000000000 */
[C---:B------:R-:W-:Y:S01]  /*05a0*/  FSETP.GEU.AND P5, PT, R12.reuse, -R8, PT ;  /* 0x800000080c00720b */ /* 0x040fe20003fae000 */
[----:B------:R-:W-:Y:S01]  /*05b0*/  FADD R8, R12, R8 ;  /* 0x000000080c087221 */ /* 0x000fe20000000000 */
[----:B------:R-:W-:Y:S01]  /*05c0*/  FADD R12, R15, R11 ;  /* 0x0000000b0f0c7221 */ /* 0x000fe20000000000 */
[----:B------:R-:W-:-:S02]  /*05d0*/  SEL R9, R9, RZ, P6 ;  /* 0x000000ff09097207 */ /* 0x000fc40003000000 */
[----:B------:R-:W-:Y:S01]  /*05e0*/  FSETP.GEU.AND P6, PT, R15, -R11, PT ;  /* 0x8000000b0f00720b */ /* 0x000fe20003fce000 */
[----:B------:R-:W-:Y:S01]  /*05f0*/  IMAD.WIDE R28, R27, 0x4, R28 ;  /* 0x000000041b1c7825 */ /* 0x000fe200078e021c */
[----:B------:R-:W-:Y:S02]  /*0600*/  SEL R8, R8, RZ, P5 ;  /* 0x000000ff08087207 */ /* 0x000fe40002800000 */
[----:B------:R-:W-:Y:S01]  /*0610*/  SEL R11, R12, RZ, P6 ;  /* 0x000000ff0c0b7207 */ /* 0x000fe20003000000 */
[--C-:B-1----:R-:W-:Y:S01]  /*0620*/  IMAD.WIDE R26, R26, 0x4, R4.reuse ;  /* 0x000000041a1a7825 */ /* 0x102fe200078e0204 */
[----:B------:R-:W-:Y:S02]  /*0630*/  FSETP.GEU.AND P5, PT, R14, -R6, PT ;  /* 0x800000060e00720b */ /* 0x000fe40003fae000 */
[----:B------:R-:W-:Y:S01]  /*0640*/  SEL R12, R2, RZ, P2 ;  /* 0x000000ff020c7207 */ /* 0x000fe20001000000 */
[----:B------:R-:W-:Y:S01]  /*0650*/  IMAD.WIDE R4, R0, 0x4, R4 ;  /* 0x0000000400047825 */ /* 0x000fe200078e0204 */
[----:B------:R-:W-:-:S02]  /*0660*/  SEL R13, R3, RZ, P1 ;  /* 0x000000ff030d7207 */ /* 0x000fc40000800000 */
[----:B------:R-:W-:Y:S01]  /*0670*/  SEL R14, R24, RZ, P5 ;  /* 0x000000ff180e7207 */ /* 0x000fe20002800000 */
[----:B--2---:R1:W-:Y:S01]  /*0680*/  @!P4 STG.E.128 desc[UR6][R28.64], R16 ;  /* 0x000000101c00c986 */ /* 0x0043e2000c101d06 */
[----:B------:R-:W-:-:S03]  /*0690*/  FSETP.GEU.AND P4, PT, R15, -R7, PT ;  /* 0x800000070f00720b */ /* 0x000fc60003f8e000 */
[----:B------:R1:W-:Y:S01]  /*06a0*/  @!P3 STG.E.128 desc[UR6][R26.64], R8 ;  /* 0x000000081a00b986 */ /* 0x0003e2000c101d06 */
[----:B------:R-:W-:Y:S01]  /*06b0*/  SEL R15, R25, RZ, P4 ;  /* 0x000000ff190f7207 */ /* 0x000fe20002000000 */
[----:B------:R-:W-:Y:S08]  /*06c0*/  @P0 EXIT ;  /* 0x000000000000094d */ /* 0x000ff00003800000 */
[----:B------:R-:W-:Y:S01]  /*06d0*/  STG.E.128 desc[UR6][R4.64], R12 ;  /* 0x0000000c04007986 */ /* 0x000fe2000c101d06 */
[----:B------:R-:W-:Y:S05]  /*06e0*/  EXIT ;  /* 0x000000000000794d */ /* 0x000fea0003800000 */
.L_x_0:
[----:B------:R-:W-:-:S00]  /*06f0*/  BRA `(.L_x_0) ;  /* 0xfffffffc00fc7947 */ /* 0x000fc0000383ffff */
[----:B------:R-:W-:-:S00]  /*0700*/  NOP ;  /* 0x0000000000007918 */ /* 0x000fc00000000000 */
[----:B------:R-:W-:-:S00]  /*0710*/  NOP ;  /* 0x0000000000007918 */ /* 0x000fc00000000000 */
[----:B------:R-:W-:-:S00]  /*0720*/  NOP ;  /* 0x0000000000007918 */ /* 0x000fc00000000000 */
[----:B------:R-:W-:-:S00]  /*0730*/  NOP ;  /* 0x0000000000007918 */ /* 0x000fc00000000000 */
[----:B------:R-:W-:-:S00]  /*0740*/  NOP ;  /* 0x0000000000007918 */ /* 0x000fc00000000000 */
[----:B------:R-:W-:-:S00]  /*0750*/  NOP ;  /* 0x0000000000007918 */ /* 0x000fc00000000000 */
[----:B------:R-:W-:-:S00]  /*0760*/  NOP ;  /* 0x0000000000007918 */ /* 0x000fc00000000000 */
[----:B------:R-:W-:-:S00]  /*0770*/  NOP ;  /* 0x0000000000007918 */ /* 0x000fc00000000000 */
.L_x_1:


//--------------------- .nv.shared.triton_poi_fused_convolution_relu_8 --------------------------
	.section	.nv.shared.triton_poi_fused_convolution_relu_8,"aw",@nobits
	.sectionflags	@""
	.align	16
	.zero		1024


//--------------------- .nv.constant0.triton_poi_fused_convolution_relu_8 --------------------------
	.section	.nv.constant0.triton_poi_fused_convolution_relu_8,"a",@progbits
	.sectionflags	@""
	.align	4
.nv.constant0.triton_poi_fused_convolution_relu_8:
	.zero		568
